//
// Generated by NVIDIA NVVM Compiler
//
// Compiler Build ID: CL-36424714
// Cuda compilation tools, release 13.0, V13.0.88
// Based on NVVM 20.0.0
//

.version 9.0
.target sm_100
.address_size 64

	// .globl	_Z23average_using_registersPjPf
// _ZZ20average_using_sharedPjPfE4sums has been demoted
// _ZZ20average_using_sharedPjPfE4nums has been demoted

.visible .entry _Z23average_using_registersPjPf(
	.param .u64 .ptr .align 1 _Z23average_using_registersPjPf_param_0,
	.param .u64 .ptr .align 1 _Z23average_using_registersPjPf_param_1
)
{
	.reg .pred 	%p<4>;
	.reg .b32 	%r<15>;
	.reg .b32 	%f<10>;
	.reg .b64 	%rd<11>;

	ld.param.u64 	%rd4, [_Z23average_using_registersPjPf_param_0];
	ld.param.u64 	%rd3, [_Z23average_using_registersPjPf_param_1];
	cvta.to.global.u64 	%rd1, %rd4;
	mov.u32 	%r7, %ctaid.x;
	mov.u32 	%r8, %ntid.x;
	mov.u32 	%r9, %tid.x;
	mad.lo.s32 	%r1, %r7, %r8, %r9;
	setp.gt.u32 	%p1, %r1, 511;
	@%p1 bra 	$L__BB0_5;
	mul.wide.u32 	%rd5, %r1, 4;
	add.s64 	%rd2, %rd1, %rd5;
	ld.global.u32 	%r14, [%rd2];
	setp.eq.s32 	%p2, %r1, 0;
	mov.f32 	%f8, 0f40000000;
	@%p2 bra 	$L__BB0_3;
	add.s32 	%r10, %r1, -1;
	mul.wide.u32 	%rd6, %r10, 4;
	add.s64 	%rd7, %rd1, %rd6;
	ld.global.u32 	%r11, [%rd7];
	add.s32 	%r14, %r11, %r14;
	setp.eq.s32 	%p3, %r1, 511;
	mov.f32 	%f8, 0f40400000;
	mov.f32 	%f9, 0f40000000;
	@%p3 bra 	$L__BB0_4;
$L__BB0_3:
	ld.global.u32 	%r12, [%rd2+4];
	add.s32 	%r14, %r12, %r14;
	mov.f32 	%f9, %f8;
$L__BB0_4:
	cvt.rn.f32.u32 	%f6, %r14;
	div.rn.f32 	%f7, %f6, %f9;
	cvta.to.global.u64 	%rd8, %rd3;
	add.s64 	%rd10, %rd8, %rd5;
	st.global.f32 	[%rd10], %f7;
$L__BB0_5:
	ret;

}
	// .globl	_Z20average_using_sharedPjPf
.visible .entry _Z20average_using_sharedPjPf(
	.param .u64 .ptr .align 1 _Z20average_using_sharedPjPf_param_0,
	.param .u64 .ptr .align 1 _Z20average_using_sharedPjPf_param_1
)
{
	.reg .pred 	%p<4>;
	.reg .b32 	%r<25>;
	.reg .b32 	%f<7>;
	.reg .b64 	%rd<11>;
	// demoted variable
	.shared .align 4 .b8 _ZZ20average_using_sharedPjPfE4sums[2048];
	// demoted variable
	.shared .align 4 .b8 _ZZ20average_using_sharedPjPfE4nums[2048];
	ld.param.u64 	%rd4, [_Z20average_using_sharedPjPf_param_0];
	ld.param.u64 	%rd3, [_Z20average_using_sharedPjPf_param_1];
	cvta.to.global.u64 	%rd1, %rd4;
	mov.u32 	%r10, %ctaid.x;
	mov.u32 	%r11, %ntid.x;
	mov.u32 	%r12, %tid.x;
	mad.lo.s32 	%r1, %r10, %r11, %r12;
	setp.gt.u32 	%p1, %r1, 511;
	@%p1 bra 	$L__BB1_5;
	mul.wide.u32 	%rd5, %r1, 4;
	add.s64 	%rd2, %rd1, %rd5;
	ld.global.u32 	%r24, [%rd2];
	shl.b32 	%r14, %r1, 2;
	mov.u32 	%r15, _ZZ20average_using_sharedPjPfE4sums;
	add.s32 	%r3, %r15, %r14;
	mov.u32 	%r16, _ZZ20average_using_sharedPjPfE4nums;
	add.s32 	%r4, %r16, %r14;
	setp.eq.s32 	%p2, %r1, 0;
	mov.b32 	%r22, 2;
	@%p2 bra 	$L__BB1_3;
	add.s32 	%r18, %r1, -1;
	mul.wide.u32 	%rd6, %r18, 4;
	add.s64 	%rd7, %rd1, %rd6;
	ld.global.u32 	%r19, [%rd7];
	add.s32 	%r24, %r19, %r24;
	st.shared.u32 	[%r3], %r24;
	mov.b32 	%r20, 2;
	st.shared.u32 	[%r4], %r20;
	setp.eq.s32 	%p3, %r1, 511;
	mov.b32 	%r22, 3;
	mov.f32 	%f6, 0f40000000;
	@%p3 bra 	$L__BB1_4;
$L__BB1_3:
	ld.global.u32 	%r21, [%rd2+4];
	add.s32 	%r24, %r21, %r24;
	st.shared.u32 	[%r3], %r24;
	st.shared.u32 	[%r4], %r22;
	cvt.rn.f32.u32 	%f6, %r22;
$L__BB1_4:
	cvt.rn.f32.u32 	%f4, %r24;
	div.rn.f32 	%f5, %f4, %f6;
	cvta.to.global.u64 	%rd8, %rd3;
	add.s64 	%rd10, %rd8, %rd5;
	st.global.f32 	[%rd10], %f5;
$L__BB1_5:
	ret;

}


// ===== COMPILED SASS (sm_100) =====

	.target	sm_100

	.elftype	@"ET_EXEC"


//--------------------- .note.nv.tkinfo           --------------------------
	.section	.note.nv.tkinfo,"",@"SHT_NOTE"
	.sectionflags	@"SHF_NOTE_NV_TKINFO"
	.tkinfo
        /*0018*/ 	.word	0x00000002
        /*0030*/ 	.string	""
        /*0030*/ 	.string	"ptxas"
        /*0030*/ 	.string	"Cuda compilation tools, release 13.0, V13.0.88"
        /*0030*/ 	.string	"Build cuda_13.0.r13.0/compiler.36424714_0"
        /*0030*/ 	.string	"-arch sm_100 -m 64 "



//--------------------- .note.nv.cuinfo           --------------------------
	.section	.note.nv.cuinfo,"",@"SHT_NOTE"
	.sectionflags	@"SHF_NOTE_NV_CUINFO"
        /*0018*/ 	.short	0x0002
        /*001a*/ 	.short	0x0064
        /*001c*/ 	.short	0x0082
	.zero		2


//--------------------- .nv.info                  --------------------------
	.section	.nv.info,"",@"SHT_CUDA_INFO"
	.align	4


	//----- nvinfo : EIATTR_REGCOUNT
	.align		4
        /*0000*/ 	.byte	0x04, 0x2f
        /*0002*/ 	.short	(.L_1 - .L_0)
	.align		4
.L_0:
        /*0004*/ 	.word	index@(_Z23average_using_registersPjPf)
        /*0008*/ 	.word	0x0000000f


	//----- nvinfo : EIATTR_FRAME_SIZE
	.align		4
.L_1:
        /*000c*/ 	.byte	0x04, 0x11
        /*000e*/ 	.short	(.L_3 - .L_2)
	.align		4
.L_2:
        /*0010*/ 	.word	index@($__internal_1_$__cuda_sm3x_div_rn_noftz_f32_slowpath)
        /*0014*/ 	.word	0x00000000


	//----- nvinfo : EIATTR_FRAME_SIZE
	.align		4
.L_3:
        /*0018*/ 	.byte	0x04, 0x11
        /*001a*/ 	.short	(.L_5 - .L_4)
	.align		4
.L_4:
        /*001c*/ 	.word	index@(_Z23average_using_registersPjPf)
        /*0020*/ 	.word	0x00000000


	//----- nvinfo : EIATTR_REGCOUNT
	.align		4
.L_5:
        /*0024*/ 	.byte	0x04, 0x2f
        /*0026*/ 	.short	(.L_7 - .L_6)
	.align		4
.L_6:
        /*0028*/ 	.word	index@(_Z20average_using_sharedPjPf)
        /*002c*/ 	.word	0x0000000f


	//----- nvinfo : EIATTR_FRAME_SIZE
	.align		4
.L_7:
        /*0030*/ 	.byte	0x04, 0x11
        /*0032*/ 	.short	(.L_9 - .L_8)
	.align		4
.L_8:
        /*0034*/ 	.word	index@($__internal_0_$__cuda_sm3x_div_rn_noftz_f32_slowpath)
        /*0038*/ 	.word	0x00000000


	//----- nvinfo : EIATTR_FRAME_SIZE
	.align		4
.L_9:
        /*003c*/ 	.byte	0x04, 0x11
        /*003e*/ 	.short	(.L_11 - .L_10)
	.align		4
.L_10:
        /*0040*/ 	.word	index@(_Z20average_using_sharedPjPf)
        /*0044*/ 	.word	0x00000000


	//----- nvinfo : EIATTR_MIN_STACK_SIZE
	.align		4
.L_11:
        /*0048*/ 	.byte	0x04, 0x12
        /*004a*/ 	.short	(.L_13 - .L_12)
	.align		4
.L_12:
        /*004c*/ 	.word	index@(_Z20average_using_sharedPjPf)
        /*0050*/ 	.word	0x00000000


	//----- nvinfo : EIATTR_MIN_STACK_SIZE
	.align		4
.L_13:
        /*0054*/ 	.byte	0x04, 0x12
        /*0056*/ 	.short	(.L_15 - .L_14)
	.align		4
.L_14:
        /*0058*/ 	.word	index@(_Z23average_using_registersPjPf)
        /*005c*/ 	.word	0x00000000
.L_15:


//--------------------- .nv.compat                --------------------------
	.section	.nv.compat,"",@"SHT_CUDA_COMPAT_INFO"
	.align	4
        /*0000*/ 	.byte	0x02, 0x09, 0x00, 0x00, 0x02, 0x02, 0x01, 0x00, 0x02, 0x05, 0x05, 0x00, 0x03, 0x07, 0x01, 0x01
        /*0010*/ 	.byte	0x02, 0x03, 0x00, 0x00, 0x02, 0x06, 0x01, 0x00, 0x04, 0x0b, 0x08, 0x00, 0x01, 0x00, 0x00, 0x00
        /*0020*/ 	.byte	0x00, 0x00, 0x00, 0x00


//--------------------- .nv.info._Z20average_using_sharedPjPf --------------------------
	.section	.nv.info._Z20average_using_sharedPjPf,"",@"SHT_CUDA_INFO"
	.sectionflags	@""
	.align	4


	//----- nvinfo : EIATTR_CUDA_API_VERSION
	.align		4
        /*0000*/ 	.byte	0x04, 0x37
        /*0002*/ 	.short	(.L_17 - .L_16)
.L_16:
        /*0004*/ 	.word	0x00000082


	//----- nvinfo : EIATTR_KPARAM_INFO
	.align		4
.L_17:
        /*0008*/ 	.byte	0x04, 0x17
        /*000a*/ 	.short	(.L_19 - .L_18)
.L_18:
        /*000c*/ 	.word	0x00000000
        /*0010*/ 	.short	0x0001
        /*0012*/ 	.short	0x0008
        /*0014*/ 	.byte	0x00, 0xf5, 0x21, 0x00


	//----- nvinfo : EIATTR_KPARAM_INFO
	.align		4
.L_19:
        /*0018*/ 	.byte	0x04, 0x17
        /*001a*/ 	.short	(.L_21 - .L_20)
.L_20:
        /*001c*/ 	.word	0x00000000
        /*0020*/ 	.short	0x0000
        /*0022*/ 	.short	0x0000
        /*0024*/ 	.byte	0x00, 0xf5, 0x21, 0x00


	//----- nvinfo : EIATTR_SPARSE_MMA_MASK
	.align		4
.L_21:
        /*0028*/ 	.byte	0x03, 0x50
        /*002a*/ 	.short	0x0000


	//----- nvinfo : EIATTR_MAXREG_COUNT
	.align		4
        /*002c*/ 	.byte	0x03, 0x1b
        /*002e*/ 	.short	0x00ff


	//----- nvinfo : EIATTR_MERCURY_ISA_VERSION
	.align		4
        /*0030*/ 	.byte	0x03, 0x5f
        /*0032*/ 	.short	0x0101


	//----- nvinfo : EIATTR_VRC_CTA_INIT_COUNT
	.align		4
        /*0034*/ 	.byte	0x02, 0x4a
	.zero		1
	.zero		1


	//----- nvinfo : EIATTR_EXIT_INSTR_OFFSETS
	.align		4
        /*0038*/ 	.byte	0x04, 0x1c
        /*003a*/ 	.short	(.L_23 - .L_22)


	//   ....[0]....
.L_22:
        /*003c*/ 	.word	0x00000060


	//   ....[1]....
        /*0040*/ 	.word	0x000003d0


	//----- nvinfo : EIATTR_CRS_STACK_SIZE
	.align		4
.L_23:
        /*0044*/ 	.byte	0x04, 0x1e
        /*0046*/ 	.short	(.L_25 - .L_24)
.L_24:
        /*0048*/ 	.word	0x00000000


	//----- nvinfo : EIATTR_CBANK_PARAM_SIZE
	.align		4
.L_25:
        /*004c*/ 	.byte	0x03, 0x19
        /*004e*/ 	.short	0x0010


	//----- nvinfo : EIATTR_PARAM_CBANK
	.align		4
        /*0050*/ 	.byte	0x04, 0x0a
        /*0052*/ 	.short	(.L_27 - .L_26)
	.align		4
.L_26:
        /*0054*/ 	.word	index@(.nv.constant0._Z20average_using_sharedPjPf)
        /*0058*/ 	.short	0x0380
        /*005a*/ 	.short	0x0010


	//----- nvinfo : EIATTR_SW_WAR
	.align		4
.L_27:
        /*005c*/ 	.byte	0x04, 0x36
        /*005e*/ 	.short	(.L_29 - .L_28)
.L_28:
        /*0060*/ 	.word	0x00000008
.L_29:


//--------------------- .nv.info._Z23average_using_registersPjPf --------------------------
	.section	.nv.info._Z23average_using_registersPjPf,"",@"SHT_CUDA_INFO"
	.sectionflags	@""
	.align	4


	//----- nvinfo : EIATTR_CUDA_API_VERSION
	.align		4
        /*0000*/ 	.byte	0x04, 0x37
        /*0002*/ 	.short	(.L_31 - .L_30)
.L_30:
        /*0004*/ 	.word	0x00000082


	//----- nvinfo : EIATTR_KPARAM_INFO
	.align		4
.L_31:
        /*0008*/ 	.byte	0x04, 0x17
        /*000a*/ 	.short	(.L_33 - .L_32)
.L_32:
        /*000c*/ 	.word	0x00000000
        /*0010*/ 	.short	0x0001
        /*0012*/ 	.short	0x0008
        /*0014*/ 	.byte	0x00, 0xf5, 0x21, 0x00


	//----- nvinfo : EIATTR_KPARAM_INFO
	.align		4
.L_33:
        /*0018*/ 	.byte	0x04, 0x17
        /*001a*/ 	.short	(.L_35 - .L_34)
.L_34:
        /*001c*/ 	.word	0x00000000
        /*0020*/ 	.short	0x0000
        /*0022*/ 	.short	0x0000
        /*0024*/ 	.byte	0x00, 0xf5, 0x21, 0x00


	//----- nvinfo : EIATTR_SPARSE_MMA_MASK
	.align		4
.L_35:
        /*0028*/ 	.byte	0x03, 0x50
        /*002a*/ 	.short	0x0000


	//----- nvinfo : EIATTR_MAXREG_COUNT
	.align		4
        /*002c*/ 	.byte	0x03, 0x1b
        /*002e*/ 	.short	0x00ff


	//----- nvinfo : EIATTR_MERCURY_ISA_VERSION
	.align		4
        /*0030*/ 	.byte	0x03, 0x5f
        /*0032*/ 	.short	0x0101


	//----- nvinfo : EIATTR_VRC_CTA_INIT_COUNT
	.align		4
        /*0034*/ 	.byte	0x02, 0x4a
	.zero		1
	.zero		1


	//----- nvinfo : EIATTR_EXIT_INSTR_OFFSETS
	.align		4
        /*0038*/ 	.byte	0x04, 0x1c
        /*003a*/ 	.short	(.L_37 - .L_36)


	//   ....[0]....
.L_36:
        /*003c*/ 	.word	0x00000060


	//   ....[1]....
        /*0040*/ 	.word	0x000002f0


	//----- nvinfo : EIATTR_CRS_STACK_SIZE
	.align		4
.L_37:
        /*0044*/ 	.byte	0x04, 0x1e
        /*0046*/ 	.short	(.L_39 - .L_38)
.L_38:
        /*0048*/ 	.word	0x00000000


	//----- nvinfo : EIATTR_CBANK_PARAM_SIZE
	.align		4
.L_39:
        /*004c*/ 	.byte	0x03, 0x19
        /*004e*/ 	.short	0x0010


	//----- nvinfo : EIATTR_PARAM_CBANK
	.align		4
        /*0050*/ 	.byte	0x04, 0x0a
        /*0052*/ 	.short	(.L_41 - .L_40)
	.align		4
.L_40:
        /*0054*/ 	.word	index@(.nv.constant0._Z23average_using_registersPjPf)
        /*0058*/ 	.short	0x0380
        /*005a*/ 	.short	0x0010


	//----- nvinfo : EIATTR_SW_WAR
	.align		4
.L_41:
        /*005c*/ 	.byte	0x04, 0x36
        /*005e*/ 	.short	(.L_43 - .L_42)
.L_42:
        /*0060*/ 	.word	0x00000008
.L_43:


//--------------------- .nv.callgraph             --------------------------
	.section	.nv.callgraph,"",@"SHT_CUDA_CALLGRAPH"
	.align	4
	.sectionentsize	8
	.align		4
        /*0000*/ 	.word	0x00000000
	.align		4
        /*0004*/ 	.word	0xffffffff
	.align		4
        /*0008*/ 	.word	0x00000000
	.align		4
        /*000c*/ 	.word	0xfffffffe
	.align		4
        /*0010*/ 	.word	0x00000000
	.align		4
        /*0014*/ 	.word	0xfffffffd
	.align		4
        /*0018*/ 	.word	0x00000000
	.align		4
        /*001c*/ 	.word	0xfffffffc


//--------------------- .text._Z20average_using_sharedPjPf --------------------------
	.section	.text._Z20average_using_sharedPjPf,"ax",@progbits
	.align	128
        .global         _Z20average_using_sharedPjPf
        .type           _Z20average_using_sharedPjPf,@function
        .size           _Z20average_using_sharedPjPf,(.L_x_36 - _Z20average_using_sharedPjPf)
        .other          _Z20average_using_sharedPjPf,@"STO_CUDA_ENTRY STV_DEFAULT"
_Z20average_using_sharedPjPf:
.text._Z20average_using_sharedPjPf:
[----:B------:R-:W-:Y:S01]  /*0000*/  LDC R1, c[0x0][0x37c] ;  /* 0x0000df00ff017b82 */ /* 0x000fe20000000800 */
[----:B------:R-:W0:Y:S07]  /*0010*/  S2R R3, SR_TID.X ;  /* 0x0000000000037919 */ /* 0x000e2e0000002100 */
[----:B------:R-:W0:Y:S08]  /*0020*/  S2UR UR4, SR_CTAID.X ;  /* 0x00000000000479c3 */ /* 0x000e300000002500 */
[----:B------:R-:W0:Y:S02]  /*0030*/  LDC R2, c[0x0][0x360] ;  /* 0x0000d800ff027b82 */ /* 0x000e240000000800 */
[----:B0-----:R-:W-:-:S05]  /*0040*/  IMAD R2, R2, UR4, R3 ;  /* 0x0000000402027c24 */ /* 0x001fca000f8e0203 */
[----:B------:R-:W-:-:S13]  /*0050*/  ISETP.GT.U32.AND P0, PT, R2, 0x1ff, PT ;  /* 0x000001ff0200780c */ /* 0x000fda0003f04070 */
[----:B------:R-:W-:Y:S05]  /*0060*/  @P0 EXIT ;  /* 0x000000000000094d */ /* 0x000fea0003800000 */
[----:B------:R-:W0:Y:S01]  /*0070*/  LDC.64 R6, c[0x0][0x380] ;  /* 0x0000e000ff067b82 */ /* 0x000e220000000a00 */
[----:B------:R-:W1:Y:S01]  /*0080*/  LDCU.64 UR8, c[0x0][0x358] ;  /* 0x00006b00ff0877ac */ /* 0x000e620008000a00 */
[----:B0-----:R-:W-:-:S05]  /*0090*/  IMAD.WIDE.U32 R4, R2, 0x4, R6 ;  /* 0x0000000402047825 */ /* 0x001fca00078e0006 */
[----:B-1----:R0:W5:Y:S01]  /*00a0*/  LDG.E R9, desc[UR8][R4.64] ;  /* 0x0000000804097981 */ /* 0x002162000c1e1900 */
[----:B------:R-:W1:Y:S01]  /*00b0*/  S2UR UR6, SR_CgaCtaId ;  /* 0x00000000000679c3 */ /* 0x000e620000008800 */
[----:B------:R-:W-:Y:S01]  /*00c0*/  UMOV UR4, 0x400 ;  /* 0x0000040000047882 */ /* 0x000fe20000000000 */
[----:B------:R-:W-:Y:S01]  /*00d0*/  ISETP.NE.AND P0, PT, R2, RZ, PT ;  /* 0x000000ff0200720c */ /* 0x000fe20003f05270 */
[----:B------:R-:W-:Y:S01]  /*00e0*/  UIADD3 UR5, UPT, UPT, UR4, 0x800, URZ ;  /* 0x0000080004057890 */ /* 0x000fe2000fffe0ff */
[----:B------:R-:W-:Y:S04]  /*00f0*/  BSSY.RECONVERGENT B1, `(.L_x_0) ;  /* 0x000001a000017945 */ /* 0x000fe80003800200 */
[----:B------:R-:W-:Y:S01]  /*0100*/  BSSY.RELIABLE B0, `(.L_x_1) ;  /* 0x0000013000007945 */ /* 0x000fe20003800100 */
[----:B------:R-:W-:Y:S01]  /*0110*/  IMAD.MOV.U32 R8, RZ, RZ, 0x2 ;  /* 0x00000002ff087424 */ /* 0x000fe200078e00ff */
[----:B-1----:R-:W-:-:S02]  /*0120*/  ULEA UR4, UR6, UR4, 0x18 ;  /* 0x0000000406047291 */ /* 0x002fc4000f8ec0ff */
[----:B------:R-:W-:-:S04]  /*0130*/  ULEA UR5, UR6, UR5, 0x18 ;  /* 0x0000000506057291 */ /* 0x000fc8000f8ec0ff */
[C---:B------:R-:W-:Y:S02]  /*0140*/  LEA R0, R2.reuse, UR4, 0x2 ;  /* 0x0000000402007c11 */ /* 0x040fe4000f8e10ff */
[----:B------:R-:W-:Y:S01]  /*0150*/  LEA R3, R2, UR5, 0x2 ;  /* 0x0000000502037c11 */ /* 0x000fe2000f8e10ff */
[----:B0-----:R-:W-:Y:S06]  /*0160*/  @!P0 BRA `(.L_x_2) ;  /* 0x0000000000308947 */ /* 0x001fec0003800000 */
[----:B------:R-:W-:-:S04]  /*0170*/  VIADD R11, R2, 0xffffffff ;  /* 0xffffffff020b7836 */ /* 0x000fc80000000000 */
[----:B------:R-:W-:-:S06]  /*0180*/  IMAD.WIDE.U32 R6, R11, 0x4, R6 ;  /* 0x000000040b067825 */ /* 0x000fcc00078e0006 */
[----:B------:R-:W2:Y:S01]  /*0190*/  LDG.E R6, desc[UR8][R6.64] ;  /* 0x0000000806067981 */ /* 0x000ea2000c1e1900 */
[----:B------:R-:W-:Y:S01]  /*01a0*/  IMAD.MOV.U32 R8, RZ, RZ, 0x2 ;  /* 0x00000002ff087424 */ /* 0x000fe200078e00ff */
[----:B------:R-:W-:Y:S01]  /*01b0*/  ISETP.NE.AND P0, PT, R2, 0x1ff, PT ;  /* 0x000001ff0200780c */ /* 0x000fe20003f05270 */
[----:B------:R-:W-:-:S12]  /*01c0*/  IMAD.MOV.U32 R11, RZ, RZ, 0x40000000 ;  /* 0x40000000ff0b7424 */ /* 0x000fd800078e00ff */
[----:B------:R-:W-:Y:S05]  /*01d0*/  @!P0 BREAK.RELIABLE B0 ;  /* 0x0000000000008942 */ /* 0x000fea0003800100 */
[----:B--2--5:R-:W-:-:S05]  /*01e0*/  IMAD.IADD R9, R9, 0x1, R6 ;  /* 0x0000000109097824 */ /* 0x024fca00078e0206 */
[----:B------:R0:W-:Y:S04]  /*01f0*/  STS [R0], R9 ;  /* 0x0000000900007388 */ /* 0x0001e80000000800 */
[----:B------:R0:W-:Y:S01]  /*0200*/  STS [R3], R8 ;  /* 0x0000000803007388 */ /* 0x0001e20000000800 */
[----:B------:R-:W-:Y:S05]  /*0210*/  @!P0 BRA `(.L_x_3) ;  /* 0x00000000001c8947 */ /* 0x000fea0003800000 */
[----:B0-----:R-:W-:-:S07]  /*0220*/  IMAD.MOV.U32 R8, RZ, RZ, 0x3 ;  /* 0x00000003ff087424 */ /* 0x001fce00078e00ff */
.L_x_2:
[----:B------:R-:W-:Y:S05]  /*0230*/  BSYNC.RELIABLE B0 ;  /* 0x0000000000007941 */ /* 0x000fea0003800100 */
.L_x_1:
[----:B------:R-:W2:Y:S01]  /*0240*/  LDG.E R4, desc[UR8][R4.64+0x4] ;  /* 0x0000040804047981 */ /* 0x000ea2000c1e1900 */
[----:B------:R-:W-:Y:S01]  /*0250*/  I2FP.F32.U32 R11, R8 ;  /* 0x00000008000b7245 */ /* 0x000fe20000201000 */
[----:B--2--5:R-:W-:-:S05]  /*0260*/  IMAD.IADD R9, R4, 0x1, R9 ;  /* 0x0000000104097824 */ /* 0x024fca00078e0209 */
[----:B------:R1:W-:Y:S04]  /*0270*/  STS [R0], R9 ;  /* 0x0000000900007388 */ /* 0x0003e80000000800 */
[----:B------:R1:W-:Y:S02]  /*0280*/  STS [R3], R8 ;  /* 0x0000000803007388 */ /* 0x0003e40000000800 */
.L_x_3:
[----:B------:R-:W-:Y:S05]  /*0290*/  BSYNC.RECONVERGENT B1 ;  /* 0x0000000000017941 */ /* 0x000fea0003800200 */
.L_x_0:
[----:B------:R-:W-:Y:S05]  /*02a0*/  WARPSYNC.ALL ;  /* 0x0000000000007948 */ /* 0x000fea0003800000 */
[----:B------:R-:W2:Y:S01]  /*02b0*/  MUFU.RCP R4, R11 ;  /* 0x0000000b00047308 */ /* 0x000ea20000001000 */
[----:B01----:R-:W-:Y:S01]  /*02c0*/  I2FP.F32.U32 R0, R9 ;  /* 0x0000000900007245 */ /* 0x003fe20000201000 */
[----:B------:R-:W-:Y:S06]  /*02d0*/  BSSY.RECONVERGENT B1, `(.L_x_4) ;  /* 0x000000c000017945 */ /* 0x000fec0003800200 */
[----:B------:R-:W0:Y:S01]  /*02e0*/  FCHK P0, R0, R11 ;  /* 0x0000000b00007302 */ /* 0x000e220000000000 */
[----:B--2---:R-:W-:-:S04]  /*02f0*/  FFMA R3, R4, -R11, 1 ;  /* 0x3f80000004037423 */ /* 0x004fc8000000080b */
[----:B------:R-:W-:-:S04]  /*0300*/  FFMA R3, R4, R3, R4 ;  /* 0x0000000304037223 */ /* 0x000fc80000000004 */
[----:B------:R-:W-:-:S04]  /*0310*/  FFMA R4, R0, R3, RZ ;  /* 0x0000000300047223 */ /* 0x000fc800000000ff */
[----:B------:R-:W-:-:S04]  /*0320*/  FFMA R5, R4, -R11, R0 ;  /* 0x8000000b04057223 */ /* 0x000fc80000000000 */
[----:B------:R-:W-:Y:S01]  /*0330*/  FFMA R7, R3, R5, R4 ;  /* 0x0000000503077223 */ /* 0x000fe20000000004 */
[----:B0-----:R-:W-:Y:S06]  /*0340*/  @!P0 BRA `(.L_x_5) ;  /* 0x0000000000108947 */ /* 0x001fec0003800000 */
[----:B------:R-:W-:Y:S01]  /*0350*/  IMAD.MOV.U32 R3, RZ, RZ, R11 ;  /* 0x000000ffff037224 */ /* 0x000fe200078e000b */
[----:B------:R-:W-:-:S07]  /*0360*/  MOV R4, 0x380 ;  /* 0x0000038000047802 */ /* 0x000fce0000000f00 */
[----:B------:R-:W-:Y:S05]  /*0370*/  CALL.REL.NOINC `($__internal_0_$__cuda_sm3x_div_rn_noftz_f32_slowpath) ;  /* 0x0000000000187944 */ /* 0x000fea0003c00000 */
[----:B------:R-:W-:-:S07]  /*0380*/  IMAD.MOV.U32 R7, RZ, RZ, R0 ;  /* 0x000000ffff077224 */ /* 0x000fce00078e0000 */
.L_x_5:
[----:B------:R-:W-:Y:S05]  /*0390*/  BSYNC.RECONVERGENT B1 ;  /* 0x0000000000017941 */ /* 0x000fea0003800200 */
.L_x_4:
[----:B------:R-:W0:Y:S02]  /*03a0*/  LDC.64 R4, c[0x0][0x388] ;  /* 0x0000e200ff047b82 */ /* 0x000e240000000a00 */
[----:B0-----:R-:W-:-:S05]  /*03b0*/  IMAD.WIDE.U32 R2, R2, 0x4, R4 ;  /* 0x0000000402027825 */ /* 0x001fca00078e0004 */
[----:B------:R-:W-:Y:S01]  /*03c0*/  STG.E desc[UR8][R2.64], R7 ;  /* 0x0000000702007986 */ /* 0x000fe2000c101908 */
[----:B------:R-:W-:Y:S05]  /*03d0*/  EXIT ;  /* 0x000000000000794d */ /* 0x000fea0003800000 */
        .weak           $__internal_0_$__cuda_sm3x_div_rn_noftz_f32_slowpath
        .type           $__internal_0_$__cuda_sm3x_div_rn_noftz_f32_slowpath,@function
        .size           $__internal_0_$__cuda_sm3x_div_rn_noftz_f32_slowpath,(.L_x_36 - $__internal_0_$__cuda_sm3x_div_rn_noftz_f32_slowpath)
$__internal_0_$__cuda_sm3x_div_rn_noftz_f32_slowpath:
[----:B------:R-:W-:Y:S01]  /*03e0*/  SHF.R.U32.HI R6, RZ, 0x17, R3 ;  /* 0x00000017ff067819 */ /* 0x000fe20000011603 */
[----:B------:R-:W-:Y:S01]  /*03f0*/  BSSY.RECONVERGENT B2, `(.L_x_6) ;  /* 0x0000063000027945 */ /* 0x000fe20003800200 */
[--C-:B------:R-:W-:Y:S02]  /*0400*/  SHF.R.U32.HI R5, RZ, 0x17, R0.reuse ;  /* 0x00000017ff057819 */ /* 0x100fe40000011600 */
[----:B------:R-:W-:Y:S02]  /*0410*/  LOP3.LUT R11, R6, 0xff, RZ, 0xc0, !PT ;  /* 0x000000ff060b7812 */ /* 0x000fe400078ec0ff */
[----:B------:R-:W-:Y:S01]  /*0420*/  LOP3.LUT R8, R5, 0xff, RZ, 0xc0, !PT ;  /* 0x000000ff05087812 */ /* 0x000fe200078ec0ff */
[----:B------:R-:W-:Y:S02]  /*0430*/  IMAD.MOV.U32 R5, RZ, RZ, R0 ;  /* 0x000000ffff057224 */ /* 0x000fe400078e0000 */
[----:B------:R-:W-:Y:S02]  /*0440*/  VIADD R9, R11, 0xffffffff ;  /* 0xffffffff0b097836 */ /* 0x000fe40000000000 */
[----:B------:R-:W-:-:S03]  /*0450*/  VIADD R7, R8, 0xffffffff ;  /* 0xffffffff08077836 */ /* 0x000fc60000000000 */
[----:B------:R-:W-:-:S04]  /*0460*/  ISETP.GT.U32.AND P0, PT, R9, 0xfd, PT ;  /* 0x000000fd0900780c */ /* 0x000fc80003f04070 */
[----:B------:R-:W-:-:S13]  /*0470*/  ISETP.GT.U32.OR P0, PT, R7, 0xfd, P0 ;  /* 0x000000fd0700780c */ /* 0x000fda0000704470 */
[----:B------:R-:W-:Y:S01]  /*0480*/  @!P0 IMAD.MOV.U32 R6, RZ, RZ, RZ ;  /* 0x000000ffff068224 */ /* 0x000fe200078e00ff */
[----:B------:R-:W-:Y:S06]  /*0490*/  @!P0 BRA `(.L_x_7) ;  /* 0x00000000005c8947 */ /* 0x000fec0003800000 */
[----:B------:R-:W-:Y:S02]  /*04a0*/  FSETP.GTU.FTZ.AND P1, PT, |R3|, +INF , PT ;  /* 0x7f8000000300780b */ /* 0x000fe40003f3c200 */
[----:B------:R-:W-:-:S04]  /*04b0*/  FSETP.GTU.FTZ.AND P0, PT, |R0|, +INF , PT ;  /* 0x7f8000000000780b */ /* 0x000fc80003f1c200 */
[----:B------:R-:W-:-:S13]  /*04c0*/  PLOP3.LUT P0, PT, P0, P1, PT, 0xf8, 0x8f ;  /* 0x00000000008f781c */ /* 0x000fda0000703f70 */
[----:B------:R-:W-:Y:S05]  /*04d0*/  @P0 BRA `(.L_x_8) ;  /* 0x00000004004c0947 */ /* 0x000fea0003800000 */
[----:B------:R-:W-:-:S13]  /*04e0*/  LOP3.LUT P0, RZ, R3, 0x7fffffff, R5, 0xc8, !PT ;  /* 0x7fffffff03ff7812 */ /* 0x000fda000780c805 */
[----:B------:R-:W-:Y:S05]  /*04f0*/  @!P0 BRA `(.L_x_9) ;  /* 0x00000004003c8947 */ /* 0x000fea0003800000 */
[C---:B------:R-:W-:Y:S02]  /*0500*/  FSETP.NEU.FTZ.AND P2, PT, |R0|.reuse, +INF , PT ;  /* 0x7f8000000000780b */ /* 0x040fe40003f5d200 */
[----:B------:R-:W-:Y:S02]  /*0510*/  FSETP.NEU.FTZ.AND P1, PT, |R3|, +INF , PT ;  /* 0x7f8000000300780b */ /* 0x000fe40003f3d200 */
[----:B------:R-:W-:-:S11]  /*0520*/  FSETP.NEU.FTZ.AND P0, PT, |R0|, +INF , PT ;  /* 0x7f8000000000780b */ /* 0x000fd60003f1d200 */
[----:B------:R-:W-:Y:S05]  /*0530*/  @!P1 BRA !P2, `(.L_x_9) ;  /* 0x00000004002c9947 */ /* 0x000fea0005000000 */
[----:B------:R-:W-:-:S04]  /*0540*/  LOP3.LUT P2, RZ, R5, 0x7fffffff, RZ, 0xc0, !PT ;  /* 0x7fffffff05ff7812 */ /* 0x000fc8000784c0ff */
[----:B------:R-:W-:-:S13]  /*0550*/  PLOP3.LUT P1, PT, P1, P2, PT, 0x2f, 0xf2 ;  /* 0x0000000000f2781c */ /* 0x000fda0000f24577 */
[----:B------:R-:W-:Y:S05]  /*0560*/  @P1 BRA `(.L_x_10) ;  /* 0x0000000400181947 */ /* 0x000fea0003800000 */
[----:B------:R-:W-:-:S04]  /*0570*/  LOP3.LUT P1, RZ, R3, 0x7fffffff, RZ, 0xc0, !PT ;  /* 0x7fffffff03ff7812 */ /* 0x000fc8000782c0ff */
[----:B------:R-:W-:-:S13]  /*0580*/  PLOP3.LUT P0, PT, P0, P1, PT, 0x2f, 0xf2 ;  /* 0x0000000000f2781c */ /* 0x000fda0000702577 */
[----:B------:R-:W-:Y:S05]  /*0590*/  @P0 BRA `(.L_x_11) ;  /* 0x0000000400000947 */ /* 0x000fea0003800000 */
[----:B------:R-:W-:Y:S02]  /*05a0*/  ISETP.GE.AND P0, PT, R7, RZ, PT ;  /* 0x000000ff0700720c */ /* 0x000fe40003f06270 */
[----:B------:R-:W-:-:S11]  /*05b0*/  ISETP.GE.AND P1, PT, R9, RZ, PT ;  /* 0x000000ff0900720c */ /* 0x000fd60003f26270 */
[----:B------:R-:W-:Y:S02]  /*05c0*/  @P0 IMAD.MOV.U32 R6, RZ, RZ, RZ ;  /* 0x000000ffff060224 */ /* 0x000fe400078e00ff */
[----:B------:R-:W-:Y:S01]  /*05d0*/  @!P0 FFMA R5, R0, 1.84467440737095516160e+19, RZ ;  /* 0x5f80000000058823 */ /* 0x000fe200000000ff */
[----:B------:R-:W-:Y:S02]  /*05e0*/  @!P0 IMAD.MOV.U32 R6, RZ, RZ, -0x40 ;  /* 0xffffffc0ff068424 */ /* 0x000fe400078e00ff */
[----:B------:R-:W-:Y:S02]  /*05f0*/  @!P1 FFMA R3, R3, 1.84467440737095516160e+19, RZ ;  /* 0x5f80000003039823 */ /* 0x000fe400000000ff */
[----:B------:R-:W-:-:S07]  /*0600*/  @!P1 VIADD R6, R6, 0x40 ;  /* 0x0000004006069836 */ /* 0x000fce0000000000 */
.L_x_7:
[----:B------:R-:W-:Y:S01]  /*0610*/  LEA R0, R11, 0xc0800000, 0x17 ;  /* 0xc08000000b007811 */ /* 0x000fe200078eb8ff */
[----:B------:R-:W-:Y:S01]  /*0620*/  VIADD R8, R8, 0xffffff81 ;  /* 0xffffff8108087836 */ /* 0x000fe20000000000 */
[----:B------:R-:W-:Y:S03]  /*0630*/  BSSY.RECONVERGENT B3, `(.L_x_12) ;  /* 0x0000035000037945 */ /* 0x000fe60003800200 */
[----:B------:R-:W-:Y:S02]  /*0640*/  IMAD.IADD R3, R3, 0x1, -R0 ;  /* 0x0000000103037824 */ /* 0x000fe400078e0a00 */
[----:B------:R-:W-:Y:S02]  /*0650*/  IMAD R0, R8, -0x800000, R5 ;  /* 0xff80000008007824 */ /* 0x000fe400078e0205 */
[----:B------:R-:W0:Y:S01]  /*0660*/  MUFU.RCP R7, R3 ;  /* 0x0000000300077308 */ /* 0x000e220000001000 */
[----:B------:R-:W-:-:S04]  /*0670*/  FADD.FTZ R9, -R3, -RZ ;  /* 0x800000ff03097221 */ /* 0x000fc80000010100 */
[----:B0-----:R-:W-:-:S04]  /*0680*/  FFMA R10, R7, R9, 1 ;  /* 0x3f800000070a7423 */ /* 0x001fc80000000009 */
[----:B------:R-:W-:-:S04]  /*0690*/  FFMA R12, R7, R10, R7 ;  /* 0x0000000a070c7223 */ /* 0x000fc80000000007 */
[----:B------:R-:W-:-:S04]  /*06a0*/  FFMA R5, R0, R12, RZ ;  /* 0x0000000c00057223 */ /* 0x000fc800000000ff */
[----:B------:R-:W-:-:S04]  /*06b0*/  FFMA R10, R9, R5, R0 ;  /* 0x00000005090a7223 */ /* 0x000fc80000000000 */
[----:B------:R-:W-:Y:S01]  /*06c0*/  FFMA R7, R12, R10, R5 ;  /* 0x0000000a0c077223 */ /* 0x000fe20000000005 */
[----:B------:R-:W-:-:S03]  /*06d0*/  IADD3 R5, PT, PT, R8, 0x7f, -R11 ;  /* 0x0000007f08057810 */ /* 0x000fc60007ffe80b */
[----:B------:R-:W-:Y:S02]  /*06e0*/  FFMA R10, R9, R7, R0 ;  /* 0x00000007090a7223 */ /* 0x000fe40000000000 */
[----:B------:R-:W-:Y:S02]  /*06f0*/  IMAD.IADD R5, R5, 0x1, R6 ;  /* 0x0000000105057824 */ /* 0x000fe400078e0206 */
[----:B------:R-:W-:-:S05]  /*0700*/  FFMA R0, R12, R10, R7 ;  /* 0x0000000a0c007223 */ /* 0x000fca0000000007 */
[----:B------:R-:W-:-:S04]  /*0710*/  SHF.R.U32.HI R3, RZ, 0x17, R0 ;  /* 0x00000017ff037819 */ /* 0x000fc80000011600 */
[----:B------:R-:W-:-:S05]  /*0720*/  LOP3.LUT R3, R3, 0xff, RZ, 0xc0, !PT ;  /* 0x000000ff03037812 */ /* 0x000fca00078ec0ff */
[----:B------:R-:W-:-:S04]  /*0730*/  IMAD.IADD R9, R3, 0x1, R5 ;  /* 0x0000000103097824 */ /* 0x000fc800078e0205 */
[----:B------:R-:W-:-:S05]  /*0740*/  VIADD R3, R9, 0xffffffff ;  /* 0xffffffff09037836 */ /* 0x000fca0000000000 */
[----:B------:R-:W-:-:S13]  /*0750*/  ISETP.GE.U32.AND P0, PT, R3, 0xfe, PT ;  /* 0x000000fe0300780c */ /* 0x000fda0003f06070 */
[----:B------:R-:W-:Y:S05]  /*0760*/  @!P0 BRA `(.L_x_13) ;  /* 0x0000000000808947 */ /* 0x000fea0003800000 */
[----:B------:R-:W-:-:S13]  /*0770*/  ISETP.GT.AND P0, PT, R9, 0xfe, PT ;  /* 0x000000fe0900780c */ /* 0x000fda0003f04270 */
[----:B------:R-:W-:Y:S05]  /*0780*/  @P0 BRA `(.L_x_14) ;  /* 0x00000000006c0947 */ /* 0x000fea0003800000 */
[----:B------:R-:W-:-:S13]  /*0790*/  ISETP.GE.AND P0, PT, R9, 0x1, PT ;  /* 0x000000010900780c */ /* 0x000fda0003f06270 */
[----:B------:R-:W-:Y:S05]  /*07a0*/  @P0 BRA `(.L_x_15) ;  /* 0x0000000000740947 */ /* 0x000fea0003800000 */
[----:B------:R-:W-:Y:S02]  /*07b0*/  ISETP.GE.AND P0, PT, R9, -0x18, PT ;  /* 0xffffffe80900780c */ /* 0x000fe40003f06270 */
[----:B------:R-:W-:-:S11]  /*07c0*/  LOP3.LUT R0, R0, 0x80000000, RZ, 0xc0, !PT ;  /* 0x8000000000007812 */ /* 0x000fd600078ec0ff */
[----:B------:R-:W-:Y:S05]  /*07d0*/  @!P0 BRA `(.L_x_15) ;  /* 0x0000000000688947 */ /* 0x000fea0003800000 */
[CCC-:B------:R-:W-:Y:S01]  /*07e0*/  FFMA.RZ R3, R12.reuse, R10.reuse, R7.reuse ;  /* 0x0000000a0c037223 */ /* 0x1c0fe2000000c007 */
[C---:B------:R-:W-:Y:S02]  /*07f0*/  VIADD R8, R9.reuse, 0x20 ;  /* 0x0000002009087836 */ /* 0x040fe40000000000 */
[CCC-:B------:R-:W-:Y:S01]  /*0800*/  FFMA.RM R6, R12.reuse, R10.reuse, R7.reuse ;  /* 0x0000000a0c067223 */ /* 0x1c0fe20000004007 */
[----:B------:R-:W-:Y:S02]  /*0810*/  ISETP.NE.AND P2, PT, R9, RZ, PT ;  /* 0x000000ff0900720c */ /* 0x000fe40003f45270 */
[----:B------:R-:W-:Y:S01]  /*0820*/  LOP3.LUT R5, R3, 0x7fffff, RZ, 0xc0, !PT ;  /* 0x007fffff03057812 */ /* 0x000fe200078ec0ff */
[----:B------:R-:W-:Y:S01]  /*0830*/  FFMA.RP R3, R12, R10, R7 ;  /* 0x0000000a0c037223 */ /* 0x000fe20000008007 */
[----:B------:R-:W-:Y:S01]  /*0840*/  IMAD.MOV R7, RZ, RZ, -R9 ;  /* 0x000000ffff077224 */ /* 0x000fe200078e0a09 */
[----:B------:R-:W-:Y:S02]  /*0850*/  ISETP.NE.AND P1, PT, R9, RZ, PT ;  /* 0x000000ff0900720c */ /* 0x000fe40003f25270 */
[----:B------:R-:W-:-:S02]  /*0860*/  LOP3.LUT R5, R5, 0x800000, RZ, 0xfc, !PT ;  /* 0x0080000005057812 */ /* 0x000fc400078efcff */
[----:B------:R-:W-:Y:S02]  /*0870*/  FSETP.NEU.FTZ.AND P0, PT, R3, R6, PT ;  /* 0x000000060300720b */ /* 0x000fe40003f1d000 */
[----:B------:R-:W-:Y:S02]  /*0880*/  SHF.L.U32 R8, R5, R8, RZ ;  /* 0x0000000805087219 */ /* 0x000fe400000006ff */
[----:B------:R-:W-:Y:S02]  /*0890*/  SEL R6, R7, RZ, P2 ;  /* 0x000000ff07067207 */ /* 0x000fe40001000000 */
[----:B------:R-:W-:Y:S02]  /*08a0*/  ISETP.NE.AND P1, PT, R8, RZ, P1 ;  /* 0x000000ff0800720c */ /* 0x000fe40000f25270 */
[----:B------:R-:W-:Y:S02]  /*08b0*/  SHF.R.U32.HI R6, RZ, R6, R5 ;  /* 0x00000006ff067219 */ /* 0x000fe40000011605 */
[----:B------:R-:W-:-:S02]  /*08c0*/  PLOP3.LUT P0, PT, P0, P1, PT, 0xf8, 0x8f ;  /* 0x00000000008f781c */ /* 0x000fc40000703f70 */
[----:B------:R-:W-:Y:S02]  /*08d0*/  SHF.R.U32.HI R8, RZ, 0x1, R6 ;  /* 0x00000001ff087819 */ /* 0x000fe40000011606 */
[----:B------:R-:W-:-:S04]  /*08e0*/  SEL R3, RZ, 0x1, !P0 ;  /* 0x00000001ff037807 */ /* 0x000fc80004000000 */
[----:B------:R-:W-:-:S04]  /*08f0*/  LOP3.LUT R3, R3, 0x1, R8, 0xf8, !PT ;  /* 0x0000000103037812 */ /* 0x000fc800078ef808 */
[----:B------:R-:W-:-:S05]  /*0900*/  LOP3.LUT R3, R3, R6, RZ, 0xc0, !PT ;  /* 0x0000000603037212 */ /* 0x000fca00078ec0ff */
[----:B------:R-:W-:-:S05]  /*0910*/  IMAD.IADD R3, R8, 0x1, R3 ;  /* 0x0000000108037824 */ /* 0x000fca00078e0203 */
[----:B------:R-:W-:Y:S01]  /*0920*/  LOP3.LUT R0, R3, R0, RZ, 0xfc, !PT ;  /* 0x0000000003007212 */ /* 0x000fe200078efcff */
[----:B------:R-:W-:Y:S06]  /*0930*/  BRA `(.L_x_15) ;  /* 0x0000000000107947 */ /* 0x000fec0003800000 */
.L_x_14:
[----:B------:R-:W-:-:S04]  /*0940*/  LOP3.LUT R0, R0, 0x80000000, RZ, 0xc0, !PT ;  /* 0x8000000000007812 */ /* 0x000fc800078ec0ff */
[----:B------:R-:W-:Y:S01]  /*0950*/  LOP3.LUT R0, R0, 0x7f800000, RZ, 0xfc, !PT ;  /* 0x7f80000000007812 */ /* 0x000fe200078efcff */
[----:B------:R-:W-:Y:S06]  /*0960*/  BRA `(.L_x_15) ;  /* 0x0000000000047947 */ /* 0x000fec0003800000 */
.L_x_13:
[----:B------:R-:W-:-:S07]  /*0970*/  IMAD R0, R5, 0x800000, R0 ;  /* 0x0080000005007824 */ /* 0x000fce00078e0200 */
.L_x_15:
[----:B------:R-:W-:Y:S05]  /*0980*/  BSYNC.RECONVERGENT B3 ;  /* 0x0000000000037941 */ /* 0x000fea0003800200 */
.L_x_12:
[----:B------:R-:W-:Y:S05]  /*0990*/  BRA `(.L_x_16) ;  /* 0x0000000000207947 */ /* 0x000fea0003800000 */
.L_x_11:
[----:B------:R-:W-:-:S04]  /*09a0*/  LOP3.LUT R0, R3, 0x80000000, R5, 0x48, !PT ;  /* 0x8000000003007812 */ /* 0x000fc800078e4805 */
[----:B------:R-:W-:Y:S01]  /*09b0*/  LOP3.LUT R0, R0, 0x7f800000, RZ, 0xfc, !PT ;  /* 0x7f80000000007812 */ /* 0x000fe200078efcff */
[----:B------:R-:W-:Y:S06]  /*09c0*/  BRA `(.L_x_16) ;  /* 0x0000000000147947 */ /* 0x000fec0003800000 */
.L_x_10:
[----:B------:R-:W-:Y:S01]  /*09d0*/  LOP3.LUT R0, R3, 0x80000000, R5, 0x48, !PT ;  /* 0x8000000003007812 */ /* 0x000fe200078e4805 */
[----:B------:R-:W-:Y:S06]  /*09e0*/  BRA `(.L_x_16) ;  /* 0x00000000000c7947 */ /* 0x000fec0003800000 */
.L_x_9:
[----:B------:R-:W0:Y:S01]  /*09f0*/  MUFU.RSQ R0, -QNAN ;  /* 0xffc0000000007908 */ /* 0x000e220000001400 */
[----:B------:R-:W-:Y:S05]  /*0a00*/  BRA `(.L_x_16) ;  /* 0x0000000000047947 */ /* 0x000fea0003800000 */
.L_x_8:
[----:B------:R-:W-:-:S07]  /*0a10*/  FADD.FTZ R0, R0, R3 ;  /* 0x0000000300007221 */ /* 0x000fce0000010000 */
.L_x_16:
[----:B------:R-:W-:Y:S05]  /*0a20*/  BSYNC.RECONVERGENT B2 ;  /* 0x0000000000027941 */ /* 0x000fea0003800200 */
.L_x_6:
[----:B------:R-:W-:-:S04]  /*0a30*/  IMAD.MOV.U32 R5, RZ, RZ, 0x0 ;  /* 0x00000000ff057424 */ /* 0x000fc800078e00ff */
[----:B0-----:R-:W-:Y:S05]  /*0a40*/  RET.REL.NODEC R4 `(_Z20average_using_sharedPjPf) ;  /* 0xfffffff4046c7950 */ /* 0x001fea0003c3ffff */
.L_x_17:
[----:B------:R-:W-:-:S00]  /*0a50*/  BRA `(.L_x_17) ;  /* 0xfffffffc00fc7947 */ /* 0x000fc0000383ffff */
[----:B------:R-:W-:-:S00]  /*0a60*/  NOP ;  /* 0x0000000000007918 */ /* 0x000fc00000000000 */
        /* <DEDUP_REMOVED lines=9> */
.L_x_36:


//--------------------- .text._Z23average_using_registersPjPf --------------------------
	.section	.text._Z23average_using_registersPjPf,"ax",@progbits
	.align	128
        .global         _Z23average_using_registersPjPf
        .type           _Z23average_using_registersPjPf,@function
        .size           _Z23average_using_registersPjPf,(.L_x_37 - _Z23average_using_registersPjPf)
        .other          _Z23average_using_registersPjPf,@"STO_CUDA_ENTRY STV_DEFAULT"
_Z23average_using_registersPjPf:
.text._Z23average_using_registersPjPf:
        /* <DEDUP_REMOVED lines=11> */
[----:B------:R-:W-:Y:S01]  /*00b0*/  ISETP.NE.AND P0, PT, R2, RZ, PT ;  /* 0x000000ff0200720c */ /* 0x000fe20003f05270 */
[----:B------:R-:W-:Y:S04]  /*00c0*/  BSSY.RECONVERGENT B1, `(.L_x_18) ;  /* 0x0000010000017945 */ /* 0x000fe80003800200 */
[----:B------:R-:W-:Y:S01]  /*00d0*/  BSSY.RELIABLE B0, `(.L_x_19) ;  /* 0x000000c000007945 */ /* 0x000fe20003800100 */
[----:B------:R-:W-:-:S07]  /*00e0*/  IMAD.MOV.U32 R3, RZ, RZ, 0x40000000 ;  /* 0x40000000ff037424 */ /* 0x000fce00078e00ff */
[----:B0-----:R-:W-:Y:S05]  /*00f0*/  @!P0 BRA `(.L_x_20) ;  /* 0x0000000000248947 */ /* 0x001fea0003800000 */
[----:B------:R-:W-:-:S04]  /*0100*/  VIADD R3, R2, 0xffffffff ;  /* 0xffffffff02037836 */ /* 0x000fc80000000000 */
[----:B------:R-:W-:-:S06]  /*0110*/  IMAD.WIDE.U32 R6, R3, 0x4, R6 ;  /* 0x0000000403067825 */ /* 0x000fcc00078e0006 */
[----:B------:R-:W2:Y:S01]  /*0120*/  LDG.E R7, desc[UR4][R6.64] ;  /* 0x0000000406077981 */ /* 0x000ea2000c1e1900 */
[----:B------:R-:W-:Y:S01]  /*0130*/  ISETP.NE.AND P0, PT, R2, 0x1ff, PT ;  /* 0x000001ff0200780c */ /* 0x000fe20003f05270 */
[----:B------:R-:W-:-:S12]  /*0140*/  IMAD.MOV.U32 R3, RZ, RZ, 0x40000000 ;  /* 0x40000000ff037424 */ /* 0x000fd800078e00ff */
[----:B------:R-:W-:Y:S05]  /*0150*/  @!P0 BREAK.RELIABLE B0 ;  /* 0x0000000000008942 */ /* 0x000fea0003800100 */
[----:B--2--5:R-:W-:Y:S01]  /*0160*/  IMAD.IADD R0, R0, 0x1, R7 ;  /* 0x0000000100007824 */ /* 0x024fe200078e0207 */
[----:B------:R-:W-:Y:S06]  /*0170*/  @!P0 BRA `(.L_x_21) ;  /* 0x0000000000108947 */ /* 0x000fec0003800000 */
[----:B------:R-:W-:-:S07]  /*0180*/  IMAD.MOV.U32 R3, RZ, RZ, 0x40400000 ;  /* 0x40400000ff037424 */ /* 0x000fce00078e00ff */
.L_x_20:
[----:B------:R-:W-:Y:S05]  /*0190*/  BSYNC.RELIABLE B0 ;  /* 0x0000000000007941 */ /* 0x000fea0003800100 */
.L_x_19:
[----:B------:R-:W2:Y:S02]  /*01a0*/  LDG.E R5, desc[UR4][R4.64+0x4] ;  /* 0x0000040404057981 */ /* 0x000ea4000c1e1900 */
[----:B--2--5:R-:W-:-:S07]  /*01b0*/  IMAD.IADD R0, R5, 0x1, R0 ;  /* 0x0000000105007824 */ /* 0x024fce00078e0200 */
.L_x_21:
[----:B------:R-:W-:Y:S05]  /*01c0*/  BSYNC.RECONVERGENT B1 ;  /* 0x0000000000017941 */ /* 0x000fea0003800200 */
.L_x_18:
[----:B------:R-:W-:Y:S05]  /*01d0*/  WARPSYNC.ALL ;  /* 0x0000000000007948 */ /* 0x000fea0003800000 */
[----:B------:R-:W0:Y:S01]  /*01e0*/  MUFU.RCP R4, R3 ;  /* 0x0000000300047308 */ /* 0x000e220000001000 */
[----:B------:R-:W-:Y:S01]  /*01f0*/  I2FP.F32.U32 R0, R0 ;  /* 0x0000000000007245 */ /* 0x000fe20000201000 */
[----:B------:R-:W-:Y:S06]  /*0200*/  BSSY.RECONVERGENT B1, `(.L_x_22) ;  /* 0x000000b000017945 */ /* 0x000fec0003800200 */
[----:B------:R-:W1:Y:S01]  /*0210*/  FCHK P0, R0, R3 ;  /* 0x0000000300007302 */ /* 0x000e620000000000 */
[----:B0-----:R-:W-:-:S04]  /*0220*/  FFMA R5, R4, -R3, 1 ;  /* 0x3f80000004057423 */ /* 0x001fc80000000803 */
[----:B------:R-:W-:-:S04]  /*0230*/  FFMA R5, R4, R5, R4 ;  /* 0x0000000504057223 */ /* 0x000fc80000000004 */
[----:B------:R-:W-:-:S04]  /*0240*/  FFMA R4, R0, R5, RZ ;  /* 0x0000000500047223 */ /* 0x000fc800000000ff */
[----:B------:R-:W-:-:S04]  /*0250*/  FFMA R6, R4, -R3, R0 ;  /* 0x8000000304067223 */ /* 0x000fc80000000000 */
[----:B------:R-:W-:Y:S01]  /*0260*/  FFMA R7, R5, R6, R4 ;  /* 0x0000000605077223 */ /* 0x000fe20000000004 */
[----:B-1----:R-:W-:Y:S06]  /*0270*/  @!P0 BRA `(.L_x_23) ;  /* 0x00000000000c8947 */ /* 0x002fec0003800000 */
[----:B------:R-:W-:-:S07]  /*0280*/  MOV R4, 0x2a0 ;  /* 0x000002a000047802 */ /* 0x000fce0000000f00 */
[----:B------:R-:W-:Y:S05]  /*0290*/  CALL.REL.NOINC `($__internal_1_$__cuda_sm3x_div_rn_noftz_f32_slowpath) ;  /* 0x0000000000187944 */ /* 0x000fea0003c00000 */
[----:B------:R-:W-:-:S07]  /*02a0*/  IMAD.MOV.U32 R7, RZ, RZ, R0 ;  /* 0x000000ffff077224 */ /* 0x000fce00078e0000 */
.L_x_23:
[----:B------:R-:W-:Y:S05]  /*02b0*/  BSYNC.RECONVERGENT B1 ;  /* 0x0000000000017941 */ /* 0x000fea0003800200 */
.L_x_22:
[----:B------:R-:W0:Y:S02]  /*02c0*/  LDC.64 R4, c[0x0][0x388] ;  /* 0x0000e200ff047b82 */ /* 0x000e240000000a00 */
[----:B0-----:R-:W-:-:S05]  /*02d0*/  IMAD.WIDE.U32 R2, R2, 0x4, R4 ;  /* 0x0000000402027825 */ /* 0x001fca00078e0004 */
[----:B------:R-:W-:Y:S01]  /*02e0*/  STG.E desc[UR4][R2.64], R7 ;  /* 0x0000000702007986 */ /* 0x000fe2000c101904 */
[----:B------:R-:W-:Y:S05]  /*02f0*/  EXIT ;  /* 0x000000000000794d */ /* 0x000fea0003800000 */
        .weak           $__internal_1_$__cuda_sm3x_div_rn_noftz_f32_slowpath
        .type           $__internal_1_$__cuda_sm3x_div_rn_noftz_f32_slowpath,@function
        .size           $__internal_1_$__cuda_sm3x_div_rn_noftz_f32_slowpath,(.L_x_37 - $__internal_1_$__cuda_sm3x_div_rn_noftz_f32_slowpath)
$__internal_1_$__cuda_sm3x_div_rn_noftz_f32_slowpath:
        /* <DEDUP_REMOVED lines=35> */
.L_x_25:
        /* <DEDUP_REMOVED lines=51> */
.L_x_32:
[----:B------:R-:W-:-:S04]  /*0860*/  LOP3.LUT R0, R0, 0x80000000, RZ, 0xc0, !PT ;  /* 0x8000000000007812 */ /* 0x000fc800078ec0ff */
[----:B------:R-:W-:Y:S01]  /*0870*/  LOP3.LUT R0, R0, 0x7f800000, RZ, 0xfc, !PT ;  /* 0x7f80000000007812 */ /* 0x000fe200078efcff */
[----:B------:R-:W-:Y:S06]  /*0880*/  BRA `(.L_x_33) ;  /* 0x0000000000047947 */ /* 0x000fec0003800000 */
.L_x_31:
[----:B------:R-:W-:-:S07]  /*0890*/  IMAD R0, R5, 0x800000, R0 ;  /* 0x0080000005007824 */ /* 0x000fce00078e0200 */
.L_x_33:
[----:B------:R-:W-:Y:S05]  /*08a0*/  BSYNC.RECONVERGENT B3 ;  /* 0x0000000000037941 */ /* 0x000fea0003800200 */
.L_x_30:
[----:B------:R-:W-:Y:S05]  /*08b0*/  BRA `(.L_x_34) ;  /* 0x0000000000207947 */ /* 0x000fea0003800000 */
.L_x_29:
[----:B------:R-:W-:-:S04]  /*08c0*/  LOP3.LUT R0, R3, 0x80000000, R5, 0x48, !PT ;  /* 0x8000000003007812 */ /* 0x000fc800078e4805 */
[----:B------:R-:W-:Y:S01]  /*08d0*/  LOP3.LUT R0, R0, 0x7f800000, RZ, 0xfc, !PT ;  /* 0x7f80000000007812 */ /* 0x000fe200078efcff */
[----:B------:R-:W-:Y:S06]  /*08e0*/  BRA `(.L_x_34) ;  /* 0x0000000000147947 */ /* 0x000fec0003800000 */
.L_x_28:
[----:B------:R-:W-:Y:S01]  /*08f0*/  LOP3.LUT R0, R3, 0x80000000, R5, 0x48, !PT ;  /* 0x8000000003007812 */ /* 0x000fe200078e4805 */
[----:B------:R-:W-:Y:S06]  /*0900*/  BRA `(.L_x_34) ;  /* 0x00000000000c7947 */ /* 0x000fec0003800000 */
.L_x_27:
[----:B------:R-:W0:Y:S01]  /*0910*/  MUFU.RSQ R0, -QNAN ;  /* 0xffc0000000007908 */ /* 0x000e220000001400 */
[----:B------:R-:W-:Y:S05]  /*0920*/  BRA `(.L_x_34) ;  /* 0x0000000000047947 */ /* 0x000fea0003800000 */
.L_x_26:
[----:B------:R-:W-:-:S07]  /*0930*/  FADD.FTZ R0, R0, R3 ;  /* 0x0000000300007221 */ /* 0x000fce0000010000 */
.L_x_34:
[----:B------:R-:W-:Y:S05]  /*0940*/  BSYNC.RECONVERGENT B2 ;  /* 0x0000000000027941 */ /* 0x000fea0003800200 */
.L_x_24:
[----:B------:R-:W-:-:S04]  /*0950*/  IMAD.MOV.U32 R5, RZ, RZ, 0x0 ;  /* 0x00000000ff057424 */ /* 0x000fc800078e00ff */
[----:B0-----:R-:W-:Y:S05]  /*0960*/  RET.REL.NODEC R4 `(_Z23average_using_registersPjPf) ;  /* 0xfffffff404a47950 */ /* 0x001fea0003c3ffff */
.L_x_35:
        /* <DEDUP_REMOVED lines=9> */
.L_x_37:


//--------------------- .nv.shared._Z20average_using_sharedPjPf --------------------------
	.section	.nv.shared._Z20average_using_sharedPjPf,"aw",@nobits
	.sectionflags	@""
	.align	4
.nv.shared._Z20average_using_sharedPjPf:
	.zero		5120


//--------------------- .nv.shared.reserved.0     --------------------------
	.section	.nv.shared.reserved.0,"aw",@nobits
	.weak		__nv_reservedSMEM_offset_0_alias
	.size		__nv_reservedSMEM_offset_0_alias, 0, 64
	.other		__nv_reservedSMEM_offset_0_alias,@"STO_CUDA_RESERVED_SHARED STV_DEFAULT"
__nv_reservedSMEM_offset_0_alias:
	.zero		0
	.zero		64


//--------------------- .nv.constant0._Z20average_using_sharedPjPf --------------------------
	.section	.nv.constant0._Z20average_using_sharedPjPf,"a",@progbits
	.sectionflags	@""
	.align	4
.nv.constant0._Z20average_using_sharedPjPf:
	.zero		912


//--------------------- .nv.constant0._Z23average_using_registersPjPf --------------------------
	.section	.nv.constant0._Z23average_using_registersPjPf,"a",@progbits
	.sectionflags	@""
	.align	4
.nv.constant0._Z23average_using_registersPjPf:
	.zero		912


//--------------------- SYMBOLS --------------------------

	.type		.nv.reservedSmem.offset0,@object
	.size		.nv.reservedSmem.offset0,0x4
	.type		.nv.reservedSmem.cap,@object
	.size		.nv.reservedSmem.cap,0x4
